	.headerflags	@"EF_CUDA_TEXMODE_UNIFIED EF_CUDA_64BIT_ADDRESS EF_CUDA_ACCELERATORS EF_CUDA_SM90 EF_CUDA_VIRTUAL_SM(EF_CUDA_SM90)"
	.elftype	@"ET_EXEC"


//--------------------- .nv.info                  --------------------------
	.section	.nv.info,"",@"SHT_CUDA_INFO"
	.align	4


	//----- nvinfo : EIATTR_REGCOUNT
	.align		4
        /*0000*/ 	.byte	0x04, 0x2f
        /*0002*/ 	.short	(.L_1 - .L_0)
	.align		4
.L_0:
        /*0004*/ 	.word	index@(triton_poi_fused_cat_19)
        /*0008*/ 	.word	0x00000020


	//----- nvinfo : EIATTR_MIN_STACK_SIZE
	.align		4
.L_1:
        /*000c*/ 	.byte	0x04, 0x12
        /*000e*/ 	.short	(.L_3 - .L_2)
	.align		4
.L_2:
        /*0010*/ 	.word	index@(triton_poi_fused_cat_19)
        /*0014*/ 	.word	0x00000000


	//----- nvinfo : EIATTR_FRAME_SIZE
	.align		4
.L_3:
        /*0018*/ 	.byte	0x04, 0x11
        /*001a*/ 	.short	(.L_5 - .L_4)
	.align		4
.L_4:
        /*001c*/ 	.word	index@(triton_poi_fused_cat_19)
        /*0020*/ 	.word	0x00000000


	//----- nvinfo : EIATTR_MIN_STACK_SIZE
	.align		4
.L_5:
        /*0024*/ 	.byte	0x04, 0x12
        /*0026*/ 	.short	(.L_7 - .L_6)
	.align		4
.L_6:
        /*0028*/ 	.word	index@(triton_poi_fused_cat_19)
        /*002c*/ 	.word	0x00000000
.L_7:


//--------------------- .nv.info.triton_poi_fused_cat_19 --------------------------
	.section	.nv.info.triton_poi_fused_cat_19,"",@"SHT_CUDA_INFO"
	.sectionflags	@""
	.align	4


	//----- nvinfo : EIATTR_CUDA_API_VERSION
	.align		4
        /*0000*/ 	.byte	0x04, 0x37
        /*0002*/ 	.short	(.L_9 - .L_8)
.L_8:
        /*0004*/ 	.word	0x0000007c


	//----- nvinfo : EIATTR_KPARAM_INFO
	.align		4
.L_9:
        /*0008*/ 	.byte	0x04, 0x17
        /*000a*/ 	.short	(.L_11 - .L_10)
.L_10:
        /*000c*/ 	.word	0x00000000
        /*0010*/ 	.short	0x0003
        /*0012*/ 	.short	0x0018
        /*0014*/ 	.byte	0x00, 0xf0, 0x11, 0x00


	//----- nvinfo : EIATTR_KPARAM_INFO
	.align		4
.L_11:
        /*0018*/ 	.byte	0x04, 0x17
        /*001a*/ 	.short	(.L_13 - .L_12)
.L_12:
        /*001c*/ 	.word	0x00000000
        /*0020*/ 	.short	0x0002
        /*0022*/ 	.short	0x0010
        /*0024*/ 	.byte	0x00, 0xf4, 0x21, 0x00


	//----- nvinfo : EIATTR_KPARAM_INFO
	.align		4
.L_13:
        /*0028*/ 	.byte	0x04, 0x17
        /*002a*/ 	.short	(.L_15 - .L_14)
.L_14:
        /*002c*/ 	.word	0x00000000
        /*0030*/ 	.short	0x0001
        /*0032*/ 	.short	0x0008
        /*0034*/ 	.byte	0x00, 0xf4, 0x21, 0x00


	//----- nvinfo : EIATTR_KPARAM_INFO
	.align		4
.L_15:
        /*0038*/ 	.byte	0x04, 0x17
        /*003a*/ 	.short	(.L_17 - .L_16)
.L_16:
        /*003c*/ 	.word	0x00000000
        /*0040*/ 	.short	0x0000
        /*0042*/ 	.short	0x0000
        /*0044*/ 	.byte	0x00, 0xf4, 0x21, 0x00


	//----- nvinfo : EIATTR_SPARSE_MMA_MASK
	.align		4
.L_17:
        /*0048*/ 	.byte	0x03, 0x50
        /*004a*/ 	.short	0x0000


	//----- nvinfo : EIATTR_MAXREG_COUNT
	.align		4
        /*004c*/ 	.byte	0x03, 0x1b
        /*004e*/ 	.short	0x00ff


	//----- nvinfo : EIATTR_EXIT_INSTR_OFFSETS
	.align		4
        /*0050*/ 	.byte	0x04, 0x1c
        /*0052*/ 	.short	(.L_19 - .L_18)


	//   ....[0]....
.L_18:
        /*0054*/ 	.word	0x00001240


	//----- nvinfo : EIATTR_REQNTID
	.align		4
.L_19:
        /*0058*/ 	.byte	0x04, 0x10
        /*005a*/ 	.short	(.L_21 - .L_20)
.L_20:
        /*005c*/ 	.word	0x00000080
        /*0060*/ 	.word	0x00000001
        /*0064*/ 	.word	0x00000001


	//----- nvinfo : EIATTR_CBANK_PARAM_SIZE
	.align		4
.L_21:
        /*0068*/ 	.byte	0x03, 0x19
        /*006a*/ 	.short	0x001c


	//----- nvinfo : EIATTR_PARAM_CBANK
	.align		4
        /*006c*/ 	.byte	0x04, 0x0a
        /*006e*/ 	.short	(.L_23 - .L_22)
	.align		4
.L_22:
        /*0070*/ 	.word	index@(.nv.constant0.triton_poi_fused_cat_19)
        /*0074*/ 	.short	0x0210
        /*0076*/ 	.short	0x001c


	//----- nvinfo : EIATTR_SW_WAR
	.align		4
.L_23:
        /*0078*/ 	.byte	0x04, 0x36
        /*007a*/ 	.short	(.L_25 - .L_24)
.L_24:
        /*007c*/ 	.word	0x00000008
.L_25:


//--------------------- .nv.callgraph             --------------------------
	.section	.nv.callgraph,"",@"SHT_CUDA_CALLGRAPH"
	.align	4
	.sectionentsize	8
	.align		4
        /*0000*/ 	.word	0x00000000
	.align		4
        /*0004*/ 	.word	0xffffffff
	.align		4
        /*0008*/ 	.word	0x00000000
	.align		4
        /*000c*/ 	.word	0xfffffffe
	.align		4
        /*0010*/ 	.word	0x00000000
	.align		4
        /*0014*/ 	.word	0xfffffffd
	.align		4
        /*0018*/ 	.word	0x00000000
	.align		4
        /*001c*/ 	.word	0xfffffffc


//--------------------- .text.triton_poi_fused_cat_19 --------------------------
	.section	.text.triton_poi_fused_cat_19,"ax",@progbits
	.align	128
        .global         triton_poi_fused_cat_19
        .type           triton_poi_fused_cat_19,@function
        .size           triton_poi_fused_cat_19,(.L_x_1 - triton_poi_fused_cat_19)
        .other          triton_poi_fused_cat_19,@"STO_CUDA_ENTRY STV_DEFAULT"
triton_poi_fused_cat_19:
.text.triton_poi_fused_cat_19:
[----:B------:R-:W-:Y:S01]  /*0000*/  LDC R1, c[0x0][0x28] ;  /* 0x00000a00ff017b82 */ /* 0x000fe20000000800 */
[----:B------:R-:W1:Y:S07]  /*0010*/  S2R R0, SR_TID.X ;  /* 0x0000000000007919 */ /* 0x000e6e0000002100 */
[----:B------:R-:W2:Y:S01]  /*0020*/  LDC.64 R16, c[0x0][0x210] ;  /* 0x00008400ff107b82 */ /* 0x000ea20000000a00 */
[----:B------:R-:W-:Y:S01]  /*0030*/  ULDC.64 UR6, c[0x0][0x210] ;  /* 0x0000840000067ab9 */ /* 0x000fe20000000a00 */
[----:B------:R-:W-:Y:S01]  /*0040*/  IMAD.MOV.U32 R21, RZ, RZ, RZ ;  /* 0x000000ffff157224 */ /* 0x000fe200078e00ff */
[----:B------:R-:W3:Y:S01]  /*0050*/  S2R R5, SR_CTAID.X ;  /* 0x0000000000057919 */ /* 0x000ee20000002500 */
[----:B------:R-:W-:Y:S01]  /*0060*/  ULDC.64 UR4, c[0x0][0x208] ;  /* 0x0000820000047ab9 */ /* 0x000fe20000000a00 */
[----:B-1----:R-:W-:Y:S01]  /*0070*/  IMAD.SHL.U32 R0, R0, 0x4, RZ ;  /* 0x0000000400007824 */ /* 0x002fe200078e00ff */
[----:B---3--:R-:W-:-:S04]  /*0080*/  SHF.R.S32.HI R25, RZ, 0x16, R5 ;  /* 0x00000016ff197819 */ /* 0x008fc80000011405 */
[----:B------:R-:W-:Y:S02]  /*0090*/  LOP3.LUT R0, R0, 0x1fc, RZ, 0xc0, !PT ;  /* 0x000001fc00007812 */ /* 0x000fe400078ec0ff */
[----:B------:R-:W-:-:S03]  /*00a0*/  SGXT R25, R25, 0x1 ;  /* 0x000000011919781a */ /* 0x000fc60000000200 */
[----:B------:R-:W-:-:S05]  /*00b0*/  IMAD R8, R5, 0x200, R0 ;  /* 0x0000020005087824 */ /* 0x000fca00078e0200 */
[----:B------:R-:W-:Y:S02]  /*00c0*/  SHF.R.S32.HI R3, RZ, 0x1f, R8 ;  /* 0x0000001fff037819 */ /* 0x000fe40000011408 */
[-C--:B------:R-:W-:Y:S02]  /*00d0*/  LEA.HI R6, R25, R8.reuse, RZ, 0xe ;  /* 0x0000000819067211 */ /* 0x080fe400078f70ff */
[-C--:B------:R-:W-:Y:S02]  /*00e0*/  LEA.HI R3, R3, R8.reuse, RZ, 0x4 ;  /* 0x0000000803037211 */ /* 0x080fe400078f20ff */
[----:B------:R-:W-:Y:S02]  /*00f0*/  LEA.HI R0, R25, R8, RZ, 0x8 ;  /* 0x0000000819007211 */ /* 0x000fe400078f40ff */
[----:B------:R-:W-:Y:S02]  /*0100*/  SHF.R.S32.HI R2, RZ, 0x4, R3 ;  /* 0x00000004ff027819 */ /* 0x000fe40000011403 */
[----:B------:R-:W-:-:S02]  /*0110*/  SHF.R.S32.HI R6, RZ, 0xe, R6 ;  /* 0x0000000eff067819 */ /* 0x000fc40000011406 */
[----:B------:R-:W-:Y:S02]  /*0120*/  LEA.HI R4, R2, R2, RZ, 0x4 ;  /* 0x0000000202047211 */ /* 0x000fe400078f20ff */
[----:B------:R-:W-:Y:S02]  /*0130*/  LOP3.LUT R3, R3, 0x7fffff0, RZ, 0xc0, !PT ;  /* 0x07fffff003037812 */ /* 0x000fe400078ec0ff */
[----:B------:R-:W-:Y:S02]  /*0140*/  LOP3.LUT R5, R4, 0xfffffff0, RZ, 0xc0, !PT ;  /* 0xfffffff004057812 */ /* 0x000fe400078ec0ff */
[----:B------:R-:W-:Y:S01]  /*0150*/  SHF.R.S32.HI R0, RZ, 0x8, R0 ;  /* 0x00000008ff007819 */ /* 0x000fe20000011400 */
[----:B------:R-:W-:Y:S02]  /*0160*/  IMAD.IADD R3, R8, 0x1, -R3 ;  /* 0x0000000108037824 */ /* 0x000fe400078e0a03 */
[----:B------:R-:W-:Y:S01]  /*0170*/  IMAD.IADD R5, R2, 0x1, -R5 ;  /* 0x0000000102057824 */ /* 0x000fe200078e0a05 */
[----:B------:R-:W-:Y:S01]  /*0180*/  LEA.HI R2, R0, R0, RZ, 0x6 ;  /* 0x0000000000027211 */ /* 0x000fe200078f30ff */
[----:B------:R-:W-:-:S02]  /*0190*/  IMAD.SHL.U32 R28, R3, 0x20, RZ ;  /* 0x00000020031c7824 */ /* 0x000fc400078e00ff */
[----:B------:R-:W-:Y:S01]  /*01a0*/  IMAD R5, R6, 0x11, R5 ;  /* 0x0000001106057824 */ /* 0x000fe200078e0205 */
[----:B------:R-:W-:-:S03]  /*01b0*/  LOP3.LUT R11, R2, 0xffffffc0, RZ, 0xc0, !PT ;  /* 0xffffffc0020b7812 */ /* 0x000fc600078ec0ff */
[----:B------:R-:W-:Y:S02]  /*01c0*/  IMAD R29, R5, 0x220, RZ ;  /* 0x00000220051d7824 */ /* 0x000fe400078e02ff */
[----:B------:R-:W-:Y:S02]  /*01d0*/  IMAD.IADD R11, R0, 0x1, -R11 ;  /* 0x00000001000b7824 */ /* 0x000fe400078e0a0b */
[C-C-:B------:R-:W-:Y:S01]  /*01e0*/  IMAD.IADD R27, R28.reuse, 0x1, R29.reuse ;  /* 0x000000011c1b7824 */ /* 0x140fe200078e021d */
[----:B------:R-:W-:Y:S01]  /*01f0*/  SHF.R.S32.HI R15, RZ, 0x1f, R29 ;  /* 0x0000001fff0f7819 */ /* 0x000fe2000001141d */
[----:B------:R-:W-:Y:S01]  /*0200*/  IMAD.MOV.U32 R0, RZ, RZ, RZ ;  /* 0x000000ffff007224 */ /* 0x000fe200078e00ff */
[----:B------:R-:W-:Y:S01]  /*0210*/  IADD3 R26, P1, R28, R29, RZ ;  /* 0x0000001d1c1a7210 */ /* 0x000fe20007f3e0ff */
[----:B------:R-:W-:Y:S01]  /*0220*/  IMAD.IADD R5, R11, 0x1, R27 ;  /* 0x000000010b057824 */ /* 0x000fe200078e021b */
[----:B------:R-:W-:Y:S02]  /*0230*/  SHF.R.S32.HI R23, RZ, 0x1f, R11 ;  /* 0x0000001fff177819 */ /* 0x000fe4000001140b */
[----:B------:R-:W-:Y:S01]  /*0240*/  LEA.HI.X.SX32 R28, R28, R15, 0x1, P1 ;  /* 0x0000000f1c1c7211 */ /* 0x000fe200008f0eff */
[----:B--2---:R-:W-:Y:S01]  /*0250*/  IMAD.WIDE R4, R5, 0x4, R16 ;  /* 0x0000000405047825 */ /* 0x004fe200078e0210 */
[----:B------:R-:W-:-:S02]  /*0260*/  IADD3 R3, P1, R11, R26, RZ ;  /* 0x0000001a0b037210 */ /* 0x000fc40007f3e0ff */
[----:B------:R-:W-:-:S03]  /*0270*/  ISETP.GE.AND P0, PT, R11, 0x20, PT ;  /* 0x000000200b00780c */ /* 0x000fc60003f06270 */
[----:B------:R-:W-:Y:S01]  /*0280*/  IMAD.X R6, R23, 0x1, R28, P1 ;  /* 0x0000000117067824 */ /* 0x000fe200008e061c */
[----:B------:R-:W-:-:S04]  /*0290*/  LEA R2, P1, R3, UR6, 0x2 ;  /* 0x0000000603027c11 */ /* 0x000fc8000f8210ff */
[----:B------:R-:W-:-:S05]  /*02a0*/  LEA.HI.X R3, R3, UR7, R6, 0x2, P1 ;  /* 0x0000000703037c11 */ /* 0x000fca00088f1406 */
[----:B------:R1:W2:Y:S04]  /*02b0*/  @!P0 LDG.E.EL R0, desc[UR4][R4.64] ;  /* 0x0000000404008981 */ /* 0x0002a8000c2e1900 */
[----:B------:R-:W3:Y:S01]  /*02c0*/  @!P0 LDG.E.EL R21, desc[UR4][R2.64+0x80] ;  /* 0x0000800402158981 */ /* 0x000ee2000c2e1900 */
[----:B------:R-:W-:-:S06]  /*02d0*/  IMAD.MOV.U32 R22, RZ, RZ, RZ ;  /* 0x000000ffff167224 */ /* 0x000fcc00078e00ff */
[----:B------:R-:W4:Y:S01]  /*02e0*/  @!P0 LDG.E.EL R22, desc[UR4][R2.64+0x880] ;  /* 0x0008800402168981 */ /* 0x000f22000c2e1900 */
[----:B------:R-:W-:-:S06]  /*02f0*/  IMAD.MOV.U32 R7, RZ, RZ, RZ ;  /* 0x000000ffff077224 */ /* 0x000fcc00078e00ff */
[----:B------:R5:W4:Y:S01]  /*0300*/  @!P0 LDG.E.EL R7, desc[UR4][R2.64+0x900] ;  /* 0x0009000402078981 */ /* 0x000b22000c2e1900 */
[C---:B------:R-:W-:Y:S02]  /*0310*/  VIADD R6, R8.reuse, 0x1 ;  /* 0x0000000108067836 */ /* 0x040fe40000000000 */
[----:B------:R-:W-:Y:S02]  /*0320*/  VIADD R10, R8, 0x2 ;  /* 0x00000002080a7836 */ /* 0x000fe40000000000 */
[----:B------:R-:W-:Y:S01]  /*0330*/  IMAD.MOV.U32 R14, RZ, RZ, RZ ;  /* 0x000000ffff0e7224 */ /* 0x000fe200078e00ff */
[C---:B------:R-:W-:Y:S02]  /*0340*/  LEA.HI R9, R25.reuse, R6, RZ, 0x4 ;  /* 0x0000000619097211 */ /* 0x040fe400078f20ff */
[----:B------:R-:W-:Y:S02]  /*0350*/  LEA.HI R12, R25, R10, RZ, 0x4 ;  /* 0x0000000a190c7211 */ /* 0x000fe400078f20ff */
[----:B------:R-:W-:-:S02]  /*0360*/  LOP3.LUT R9, R9, 0x7fffff0, RZ, 0xc0, !PT ;  /* 0x07fffff009097812 */ /* 0x000fc400078ec0ff */
[----:B-1----:R-:W-:-:S03]  /*0370*/  LOP3.LUT R5, R12, 0x7fffff0, RZ, 0xc0, !PT ;  /* 0x07fffff00c057812 */ /* 0x002fc600078ec0ff */
[----:B------:R-:W-:Y:S02]  /*0380*/  IMAD.IADD R9, R6, 0x1, -R9 ;  /* 0x0000000106097824 */ /* 0x000fe400078e0a09 */
[----:B------:R-:W-:Y:S02]  /*0390*/  IMAD.IADD R5, R10, 0x1, -R5 ;  /* 0x000000010a057824 */ /* 0x000fe400078e0a05 */
[----:B------:R-:W-:Y:S02]  /*03a0*/  IMAD.SHL.U32 R24, R9, 0x20, RZ ;  /* 0x0000002009187824 */ /* 0x000fe400078e00ff */
[----:B------:R-:W-:Y:S02]  /*03b0*/  IMAD.SHL.U32 R6, R5, 0x20, RZ ;  /* 0x0000002005067824 */ /* 0x000fe400078e00ff */
[--C-:B------:R-:W-:Y:S01]  /*03c0*/  IMAD.IADD R19, R24, 0x1, R29.reuse ;  /* 0x0000000118137824 */ /* 0x100fe200078e021d */
[----:B------:R-:W-:Y:S01]  /*03d0*/  IADD3 R20, P1, R24, R29, RZ ;  /* 0x0000001d18147210 */ /* 0x000fe20007f3e0ff */
[----:B------:R-:W-:-:S02]  /*03e0*/  IMAD.IADD R18, R6, 0x1, R29 ;  /* 0x0000000106127824 */ /* 0x000fc400078e021d */
[C---:B------:R-:W-:Y:S01]  /*03f0*/  IMAD.IADD R13, R11.reuse, 0x1, R19 ;  /* 0x000000010b0d7824 */ /* 0x040fe200078e0213 */
[----:B------:R-:W-:Y:S01]  /*0400*/  LEA.HI.X.SX32 R24, R24, R15, 0x1, P1 ;  /* 0x0000000f18187211 */ /* 0x000fe200008f0eff */
[----:B------:R-:W-:Y:S02]  /*0410*/  IMAD.IADD R5, R11, 0x1, R18 ;  /* 0x000000010b057824 */ /* 0x000fe400078e0212 */
[----:B------:R-:W-:Y:S01]  /*0420*/  IMAD.WIDE R12, R13, 0x4, R16 ;  /* 0x000000040d0c7825 */ /* 0x000fe200078e0210 */
[----:B-----5:R-:W-:-:S04]  /*0430*/  IADD3 R2, P1, R11, R20, RZ ;  /* 0x000000140b027210 */ /* 0x020fc80007f3e0ff */
[----:B------:R1:W5:Y:S01]  /*0440*/  @!P0 LDG.E.EL R14, desc[UR4][R12.64] ;  /* 0x000000040c0e8981 */ /* 0x000362000c2e1900 */
[----:B------:R-:W-:Y:S02]  /*0450*/  IMAD.MOV.U32 R3, RZ, RZ, RZ ;  /* 0x000000ffff037224 */ /* 0x000fe400078e00ff */
[----:B-1----:R-:W-:-:S04]  /*0460*/  IMAD.WIDE R12, R5, 0x4, R16 ;  /* 0x00000004050c7825 */ /* 0x002fc800078e0210 */
[----:B------:R-:W-:Y:S01]  /*0470*/  IMAD.X R5, R23, 0x1, R24, P1 ;  /* 0x0000000117057824 */ /* 0x000fe200008e0618 */
[C---:B------:R-:W-:Y:S01]  /*0480*/  LEA R4, P1, R2.reuse, UR6, 0x2 ;  /* 0x0000000602047c11 */ /* 0x040fe2000f8210ff */
[----:B------:R1:W5:Y:S01]  /*0490*/  @!P0 LDG.E.EL R3, desc[UR4][R12.64] ;  /* 0x000000040c038981 */ /* 0x000362000c2e1900 */
[----:B------:R-:W-:Y:S02]  /*04a0*/  IMAD.MOV.U32 R9, RZ, RZ, RZ ;  /* 0x000000ffff097224 */ /* 0x000fe400078e00ff */
[----:B------:R-:W-:Y:S01]  /*04b0*/  LEA.HI.X R5, R2, UR7, R5, 0x2, P1 ;  /* 0x0000000702057c11 */ /* 0x000fe200088f1405 */
[----:B------:R-:W-:-:S04]  /*04c0*/  IMAD.MOV.U32 R10, RZ, RZ, RZ ;  /* 0x000000ffff0a7224 */ /* 0x000fc800078e00ff */
[----:B------:R-:W5:Y:S01]  /*04d0*/  @!P0 LDG.E.EL R9, desc[UR4][R4.64+0x80] ;  /* 0x0000800404098981 */ /* 0x000f62000c2e1900 */
[----:B--2---:R-:W-:Y:S01]  /*04e0*/  SEL R2, R0, RZ, !P0 ;  /* 0x000000ff00027207 */ /* 0x004fe20004000000 */
[----:B------:R-:W-:Y:S01]  /*04f0*/  VIADD R0, R8, 0x3 ;  /* 0x0000000308007836 */ /* 0x000fe20000000000 */
[----:B---3--:R-:W-:-:S04]  /*0500*/  SEL R21, R21, RZ, !P0 ;  /* 0x000000ff15157207 */ /* 0x008fc80004000000 */
[----:B------:R-:W-:Y:S02]  /*0510*/  LEA.HI R25, R25, R0, RZ, 0x4 ;  /* 0x0000000019197211 */ /* 0x000fe400078f20ff */
[C---:B------:R-:W-:Y:S02]  /*0520*/  FSETP.GT.AND P1, PT, R21.reuse, R2, PT ;  /* 0x000000021500720b */ /* 0x040fe40003f24000 */
[----:B------:R-:W-:Y:S02]  /*0530*/  FSETP.NAN.AND P2, PT, R21, R21, PT ;  /* 0x000000151500720b */ /* 0x000fe40003f48000 */
[----:B----4-:R-:W-:Y:S02]  /*0540*/  SEL R22, R22, RZ, !P0 ;  /* 0x000000ff16167207 */ /* 0x010fe40004000000 */
[----:B------:R-:W-:-:S05]  /*0550*/  LOP3.LUT R25, R25, 0x7fffff0, RZ, 0xc0, !PT ;  /* 0x07fffff019197812 */ /* 0x000fca00078ec0ff */
[----:B------:R-:W-:Y:S02]  /*0560*/  IMAD.IADD R0, R0, 0x1, -R25 ;  /* 0x0000000100007824 */ /* 0x000fe400078e0a19 */
[----:B------:R-:W-:Y:S02]  /*0570*/  @!P1 FSEL R21, R21, R2, P2 ;  /* 0x0000000215159208 */ /* 0x000fe40001000000 */
[----:B------:R-:W-:Y:S02]  /*0580*/  IMAD.SHL.U32 R0, R0, 0x20, RZ ;  /* 0x0000002000007824 */ /* 0x000fe400078e00ff */
[-C--:B------:R-:W-:Y:S02]  /*0590*/  FSETP.GEU.AND P2, PT, R21, R22.reuse, PT ;  /* 0x000000161500720b */ /* 0x080fe40003f4e000 */
[----:B------:R-:W-:Y:S01]  /*05a0*/  FSETP.NAN.AND P1, PT, R22, R22, PT ;  /* 0x000000161600720b */ /* 0x000fe20003f28000 */
[----:B------:R-:W-:Y:S01]  /*05b0*/  IMAD.IADD R25, R0, 0x1, R29 ;  /* 0x0000000100197824 */ /* 0x000fe200078e021d */
[----:B------:R-:W-:-:S03]  /*05c0*/  SEL R7, R7, RZ, !P0 ;  /* 0x000000ff07077207 */ /* 0x000fc60004000000 */
[----:B-1----:R-:W-:-:S04]  /*05d0*/  IMAD.IADD R13, R11, 0x1, R25 ;  /* 0x000000010b0d7824 */ /* 0x002fc800078e0219 */
[----:B------:R-:W-:Y:S02]  /*05e0*/  IMAD.WIDE R16, R13, 0x4, R16 ;  /* 0x000000040d107825 */ /* 0x000fe400078e0210 */
[----:B------:R-:W-:-:S03]  /*05f0*/  @P2 FSEL R22, R22, R21, P1 ;  /* 0x0000001516162208 */ /* 0x000fc60000800000 */
[----:B------:R1:W2:Y:S01]  /*0600*/  @!P0 LDG.E.EL R10, desc[UR4][R16.64] ;  /* 0x00000004100a8981 */ /* 0x0002a2000c2e1900 */
[----:B------:R-:W-:Y:S02]  /*0610*/  FSETP.GEU.AND P2, PT, R22, R7, PT ;  /* 0x000000071600720b */ /* 0x000fe40003f4e000 */
[----:B------:R-:W-:Y:S02]  /*0620*/  CS2R R12, SRZ ;  /* 0x00000000000c7805 */ /* 0x000fe4000001ff00 */
[----:B------:R-:W-:-:S04]  /*0630*/  IADD3 R2, P1, R6, R29, RZ ;  /* 0x0000001d06027210 */ /* 0x000fc80007f3e0ff */
[----:B------:R-:W-:Y:S01]  /*0640*/  LEA.HI.X.SX32 R6, R6, R15, 0x1, P1 ;  /* 0x0000000f06067211 */ /* 0x000fe200008f0eff */
[----:B------:R-:W-:Y:S01]  /*0650*/  IMAD.MOV.U32 R21, RZ, RZ, RZ ;  /* 0x000000ffff157224 */ /* 0x000fe200078e00ff */
[C---:B------:R-:W-:Y:S01]  /*0660*/  FSETP.NAN.AND P1, PT, R7.reuse, R7, PT ;  /* 0x000000070700720b */ /* 0x040fe20003f28000 */
[----:B------:R-:W3:Y:S01]  /*0670*/  @!P0 LDG.E.EL R12, desc[UR4][R4.64+0x880] ;  /* 0x00088004040c8981 */ /* 0x000ee2000c2e1900 */
[----:B-1----:R-:W-:Y:S02]  /*0680*/  IADD3 R17, P3, R11, R2, RZ ;  /* 0x000000020b117210 */ /* 0x002fe40007f7e0ff */
[----:B------:R-:W-:Y:S01]  /*0690*/  @P2 FSEL R7, R7, R22, P1 ;  /* 0x0000001607072208 */ /* 0x000fe20000800000 */
[----:B------:R1:W4:Y:S02]  /*06a0*/  @!P0 LDG.E.EL R13, desc[UR4][R4.64+0x900] ;  /* 0x00090004040d8981 */ /* 0x000324000c2e1900 */
[----:B------:R-:W-:Y:S01]  /*06b0*/  IMAD.X R22, R23, 0x1, R6, P3 ;  /* 0x0000000117167824 */ /* 0x000fe200018e0606 */
[----:B------:R-:W-:-:S04]  /*06c0*/  LEA R16, P1, R17, UR6, 0x2 ;  /* 0x0000000611107c11 */ /* 0x000fc8000f8210ff */
[----:B------:R-:W-:-:S05]  /*06d0*/  LEA.HI.X R17, R17, UR7, R22, 0x2, P1 ;  /* 0x0000000711117c11 */ /* 0x000fca00088f1416 */
[----:B------:R-:W2:Y:S01]  /*06e0*/  @!P0 LDG.E.EL R21, desc[UR4][R16.64+0x80] ;  /* 0x0000800410158981 */ /* 0x000ea2000c2e1900 */
[----:B01----:R-:W-:Y:S01]  /*06f0*/  IMAD.MOV.U32 R4, RZ, RZ, RZ ;  /* 0x000000ffff047224 */ /* 0x003fe200078e00ff */
[----:B-----5:R-:W-:-:S05]  /*0700*/  SEL R14, R14, RZ, !P0 ;  /* 0x000000ff0e0e7207 */ /* 0x020fca0004000000 */
[----:B------:R-:W5:Y:S01]  /*0710*/  @!P0 LDG.E.EL R4, desc[UR4][R16.64+0x880] ;  /* 0x0008800410048981 */ /* 0x000f62000c2e1900 */
[----:B------:R-:W-:-:S04]  /*0720*/  SEL R9, R9, RZ, !P0 ;  /* 0x000000ff09097207 */ /* 0x000fc80004000000 */
[C---:B------:R-:W-:Y:S02]  /*0730*/  FSETP.GT.AND P1, PT, R9.reuse, R14, PT ;  /* 0x0000000e0900720b */ /* 0x040fe40003f24000 */
[----:B------:R-:W-:-:S11]  /*0740*/  FSETP.NAN.AND P2, PT, R9, R9, PT ;  /* 0x000000090900720b */ /* 0x000fd60003f48000 */
[----:B------:R-:W-:Y:S02]  /*0750*/  @!P1 FSEL R9, R9, R14, P2 ;  /* 0x0000000e09099208 */ /* 0x000fe40001000000 */
[----:B------:R-:W-:Y:S01]  /*0760*/  SEL R14, R3, RZ, !P0 ;  /* 0x000000ff030e7207 */ /* 0x000fe20004000000 */
[----:B------:R-:W-:-:S06]  /*0770*/  IMAD.MOV.U32 R3, RZ, RZ, RZ ;  /* 0x000000ffff037224 */ /* 0x000fcc00078e00ff */
[----:B------:R0:W3:Y:S01]  /*0780*/  @!P0 LDG.E.EL R3, desc[UR4][R16.64+0x900] ;  /* 0x0009000410038981 */ /* 0x0000e2000c2e1900 */
[----:B--2---:R-:W-:-:S04]  /*0790*/  SEL R21, R21, RZ, !P0 ;  /* 0x000000ff15157207 */ /* 0x004fc80004000000 */
[C---:B------:R-:W-:Y:S02]  /*07a0*/  FSETP.GT.AND P1, PT, R21.reuse, R14, PT ;  /* 0x0000000e1500720b */ /* 0x040fe40003f24000 */
[----:B------:R-:W-:-:S11]  /*07b0*/  FSETP.NAN.AND P2, PT, R21, R21, PT ;  /* 0x000000151500720b */ /* 0x000fd60003f48000 */
[----:B------:R-:W-:Y:S02]  /*07c0*/  @!P1 FSEL R21, R21, R14, P2 ;  /* 0x0000000e15159208 */ /* 0x000fe40001000000 */
[----:B------:R-:W-:-:S04]  /*07d0*/  IADD3 R22, P1, R0, R29, RZ ;  /* 0x0000001d00167210 */ /* 0x000fc80007f3e0ff */
[----:B------:R-:W-:Y:S02]  /*07e0*/  LEA.HI.X.SX32 R0, R0, R15, 0x1, P1 ;  /* 0x0000000f00007211 */ /* 0x000fe400008f0eff */
[----:B------:R-:W-:-:S05]  /*07f0*/  IADD3 R5, P1, R11, R22, RZ ;  /* 0x000000160b057210 */ /* 0x000fca0007f3e0ff */
[----:B------:R-:W-:Y:S01]  /*0800*/  IMAD.X R15, R23, 0x1, R0, P1 ;  /* 0x00000001170f7824 */ /* 0x000fe200008e0600 */
[----:B------:R-:W-:-:S04]  /*0810*/  LEA R14, P1, R5, UR6, 0x2 ;  /* 0x00000006050e7c11 */ /* 0x000fc8000f8210ff */
[----:B------:R-:W-:Y:S01]  /*0820*/  LEA.HI.X R15, R5, UR7, R15, 0x2, P1 ;  /* 0x00000007050f7c11 */ /* 0x000fe200088f140f */
[----:B------:R-:W-:Y:S01]  /*0830*/  IMAD.MOV.U32 R5, RZ, RZ, RZ ;  /* 0x000000ffff057224 */ /* 0x000fe200078e00ff */
[----:B-----5:R-:W-:Y:S01]  /*0840*/  SEL R4, R4, RZ, !P0 ;  /* 0x000000ff04047207 */ /* 0x020fe20004000000 */
[----:B------:R-:W-:-:S04]  /*0850*/  ULDC.64 UR6, c[0x0][0x218] ;  /* 0x0000860000067ab9 */ /* 0x000fc80000000a00 */
[----:B------:R-:W2:Y:S01]  /*0860*/  @!P0 LDG.E.EL R5, desc[UR4][R14.64+0x80] ;  /* 0x000080040e058981 */ /* 0x000ea2000c2e1900 */
[-C--:B------:R-:W-:Y:S02]  /*0870*/  FSETP.GEU.AND P4, PT, R21, R4.reuse, PT ;  /* 0x000000041500720b */ /* 0x080fe40003f8e000 */
[----:B---3--:R-:W-:Y:S02]  /*0880*/  SEL R12, R12, RZ, !P0 ;  /* 0x000000ff0c0c7207 */ /* 0x008fe40004000000 */
[----:B------:R-:W-:Y:S02]  /*0890*/  FSETP.NAN.AND P2, PT, R4, R4, PT ;  /* 0x000000040400720b */ /* 0x000fe40003f48000 */
[-C--:B------:R-:W-:Y:S02]  /*08a0*/  FSETP.GEU.AND P3, PT, R9, R12.reuse, PT ;  /* 0x0000000c0900720b */ /* 0x080fe40003f6e000 */
[----:B------:R-:W-:-:S05]  /*08b0*/  FSETP.NAN.AND P1, PT, R12, R12, PT ;  /* 0x0000000c0c00720b */ /* 0x000fca0003f28000 */
[----:B------:R-:W-:Y:S02]  /*08c0*/  @P4 FSEL R4, R4, R21, P2 ;  /* 0x0000001504044208 */ /* 0x000fe40001000000 */
[----:B0-----:R-:W-:-:S04]  /*08d0*/  IADD3 R17, P2, R11, R27, RZ ;  /* 0x0000001b0b117210 */ /* 0x001fc80007f5e0ff */
[----:B------:R-:W-:Y:S02]  /*08e0*/  LEA.HI.X.SX32 R27, R27, R23, 0x1, P2 ;  /* 0x000000171b1b7211 */ /* 0x000fe400010f0eff */
[C---:B------:R-:W-:Y:S01]  /*08f0*/  LEA R16, P2, R17.reuse, UR6, 0x2 ;  /* 0x0000000611107c11 */ /* 0x040fe2000f8410ff */
[----:B------:R-:W-:Y:S01]  /*0900*/  IMAD.MOV.U32 R21, RZ, RZ, RZ ;  /* 0x000000ffff157224 */ /* 0x000fe200078e00ff */
[----:B------:R-:W-:Y:S01]  /*0910*/  @P3 FSEL R12, R12, R9, P1 ;  /* 0x000000090c0c3208 */ /* 0x000fe20000800000 */
[----:B------:R-:W-:Y:S01]  /*0920*/  IMAD.MOV.U32 R9, RZ, RZ, RZ ;  /* 0x000000ffff097224 */ /* 0x000fe200078e00ff */
[----:B------:R-:W-:Y:S02]  /*0930*/  LEA.HI.X R17, R17, UR7, R27, 0x2, P2 ;  /* 0x0000000711117c11 */ /* 0x000fe400090f141b */
[----:B------:R-:W-:Y:S01]  /*0940*/  IADD3 R29, P2, R11, R19, RZ ;  /* 0x000000130b1d7210 */ /* 0x000fe20007f5e0ff */
[----:B------:R-:W3:Y:S01]  /*0950*/  @!P0 LDG.E.EL R21, desc[UR4][R14.64+0x900] ;  /* 0x000900040e158981 */ /* 0x000ee2000c2e1900 */
[----:B------:R-:W-:-:S02]  /*0960*/  ISETP.GT.AND P1, PT, R11, 0x1f, PT ;  /* 0x0000001f0b00780c */ /* 0x000fc40003f24270 */
[----:B------:R-:W-:Y:S01]  /*0970*/  LEA.HI.X.SX32 R19, R19, R23, 0x1, P2 ;  /* 0x0000001713137211 */ /* 0x000fe200010f0eff */
[----:B------:R0:W5:Y:S02]  /*0980*/  @!P0 LDG.E.EL R9, desc[UR4][R14.64+0x880] ;  /* 0x000880040e098981 */ /* 0x000164000c2e1900 */
[----:B0-----:R-:W-:-:S04]  /*0990*/  LEA R14, P2, R29, UR6, 0x2 ;  /* 0x000000061d0e7c11 */ /* 0x001fc8000f8410ff */
[----:B------:R-:W-:Y:S01]  /*09a0*/  LEA.HI.X R15, R29, UR7, R19, 0x2, P2 ;  /* 0x000000071d0f7c11 */ /* 0x000fe200090f1413 */
[----:B------:R-:W-:Y:S01]  /*09b0*/  IMAD.MOV.U32 R29, RZ, RZ, RZ ;  /* 0x000000ffff1d7224 */ /* 0x000fe200078e00ff */
[----:B------:R-:W-:Y:S01]  /*09c0*/  IADD3 R19, P2, R11, R18, RZ ;  /* 0x000000120b137210 */ /* 0x000fe20007f5e0ff */
[----:B------:R-:W-:-:S04]  /*09d0*/  IMAD.MOV.U32 R27, RZ, RZ, RZ ;  /* 0x000000ffff1b7224 */ /* 0x000fc800078e00ff */
[----:B------:R0:W3:Y:S04]  /*09e0*/  @P1 LDG.E.EL R29, desc[UR4][R14.64+-0x80] ;  /* 0xffff80040e1d1981 */ /* 0x0000e8000c2e1900 */
[----:B------:R1:W3:Y:S01]  /*09f0*/  @P1 LDG.E.EL R27, desc[UR4][R16.64+-0x80] ;  /* 0xffff8004101b1981 */ /* 0x0002e2000c2e1900 */
[----:B0-----:R-:W-:Y:S02]  /*0a00*/  LEA.HI.X.SX32 R14, R18, R23, 0x1, P2 ;  /* 0x00000017120e7211 */ /* 0x001fe400010f0eff */
[----:B------:R-:W-:-:S04]  /*0a10*/  LEA R18, P2, R19, UR6, 0x2 ;  /* 0x0000000613127c11 */ /* 0x000fc8000f8410ff */
[----:B------:R-:W-:Y:S02]  /*0a20*/  LEA.HI.X R19, R19, UR7, R14, 0x2, P2 ;  /* 0x0000000713137c11 */ /* 0x000fe400090f140e */
[----:B-1----:R-:W-:Y:S01]  /*0a30*/  IADD3 R17, P2, R11, R25, RZ ;  /* 0x000000190b117210 */ /* 0x002fe20007f5e0ff */
[----:B------:R-:W-:-:S03]  /*0a40*/  VIADD R11, R11, 0xffffffe0 ;  /* 0xffffffe00b0b7836 */ /* 0x000fc60000000000 */
[----:B------:R-:W-:Y:S02]  /*0a50*/  LEA.HI.X.SX32 R23, R25, R23, 0x1, P2 ;  /* 0x0000001719177211 */ /* 0x000fe400010f0eff */
[C---:B------:R-:W-:Y:S02]  /*0a60*/  LEA R16, P2, R17.reuse, UR6, 0x2 ;  /* 0x0000000611107c11 */ /* 0x040fe4000f8410ff */
[----:B------:R-:W-:Y:S02]  /*0a70*/  CS2R R14, SRZ ;  /* 0x00000000000e7805 */ /* 0x000fe4000001ff00 */
[----:B------:R-:W-:Y:S02]  /*0a80*/  LEA.HI.X R17, R17, UR7, R23, 0x2, P2 ;  /* 0x0000000711117c11 */ /* 0x000fe400090f1417 */
[----:B------:R-:W-:Y:S02]  /*0a90*/  SHF.R.S32.HI R23, RZ, 0x1f, R11 ;  /* 0x0000001fff177819 */ /* 0x000fe4000001140b */
[----:B------:R0:W3:Y:S01]  /*0aa0*/  @P1 LDG.E.EL R14, desc[UR4][R18.64+-0x80] ;  /* 0xffff8004120e1981 */ /* 0x0000e2000c2e1900 */
[----:B------:R-:W-:-:S02]  /*0ab0*/  IADD3 R26, P2, R11, R26, RZ ;  /* 0x0000001a0b1a7210 */ /* 0x000fc40007f5e0ff */
[----:B------:R-:W-:Y:S01]  /*0ac0*/  IADD3 R20, P3, R11, R20, RZ ;  /* 0x000000140b147210 */ /* 0x000fe20007f7e0ff */
[----:B------:R1:W3:Y:S01]  /*0ad0*/  @P1 LDG.E.EL R15, desc[UR4][R16.64+-0x80] ;  /* 0xffff8004100f1981 */ /* 0x0002e2000c2e1900 */
[----:B----4-:R-:W-:Y:S01]  /*0ae0*/  SEL R13, R13, RZ, !P0 ;  /* 0x000000ff0d0d7207 */ /* 0x010fe20004000000 */
[C---:B------:R-:W-:Y:S01]  /*0af0*/  IMAD.X R25, R23.reuse, 0x1, R28, P2 ;  /* 0x0000000117197824 */ /* 0x040fe200010e061c */
[----:B------:R-:W-:Y:S02]  /*0b00*/  IADD3 R2, P4, R11, R2, RZ ;  /* 0x000000020b027210 */ /* 0x000fe40007f9e0ff */
[----:B0-----:R-:W-:Y:S02]  /*0b10*/  LEA R18, P2, R26, UR6, 0x2 ;  /* 0x000000061a127c11 */ /* 0x001fe4000f8410ff */
[----:B------:R-:W-:Y:S01]  /*0b20*/  IADD3 R22, P5, R11, R22, RZ ;  /* 0x000000160b167210 */ /* 0x000fe20007fbe0ff */
[----:B-1----:R-:W-:Y:S01]  /*0b30*/  IMAD.X R17, R23, 0x1, R24, P3 ;  /* 0x0000000117117824 */ /* 0x002fe200018e0618 */
[----:B------:R-:W-:-:S02]  /*0b40*/  FSETP.GEU.AND P3, PT, R12, R13, PT ;  /* 0x0000000d0c00720b */ /* 0x000fc40003f6e000 */
[----:B------:R-:W-:Y:S02]  /*0b50*/  LEA.HI.X R19, R26, UR7, R25, 0x2, P2 ;  /* 0x000000071a137c11 */ /* 0x000fe400090f1419 */
[C---:B------:R-:W-:Y:S01]  /*0b60*/  LEA R16, P2, R20.reuse, UR6, 0x2 ;  /* 0x0000000614107c11 */ /* 0x040fe2000f8410ff */
[----:B------:R-:W-:Y:S02]  /*0b70*/  IMAD.MOV.U32 R26, RZ, RZ, RZ ;  /* 0x000000ffff1a7224 */ /* 0x000fe400078e00ff */
[----:B------:R-:W-:Y:S01]  /*0b80*/  IMAD.MOV.U32 R25, RZ, RZ, RZ ;  /* 0x000000ffff197224 */ /* 0x000fe200078e00ff */
[----:B------:R-:W-:Y:S01]  /*0b90*/  LEA.HI.X R17, R20, UR7, R17, 0x2, P2 ;  /* 0x0000000714117c11 */ /* 0x000fe200090f1411 */
[----:B------:R-:W-:Y:S02]  /*0ba0*/  IMAD.MOV.U32 R11, RZ, RZ, RZ ;  /* 0x000000ffff0b7224 */ /* 0x000fe400078e00ff */
[C---:B------:R-:W-:Y:S01]  /*0bb0*/  IMAD.X R6, R23.reuse, 0x1, R6, P4 ;  /* 0x0000000117067824 */ /* 0x040fe200020e0606 */
[----:B------:R-:W4:Y:S01]  /*0bc0*/  @P1 LDG.E.EL R26, desc[UR4][R18.64+0x80] ;  /* 0x00008004121a1981 */ /* 0x000f22000c2e1900 */
[----:B------:R-:W-:-:S02]  /*0bd0*/  IMAD.X R23, R23, 0x1, R0, P5 ;  /* 0x0000000117177824 */ /* 0x000fc400028e0600 */
[----:B------:R-:W-:Y:S01]  /*0be0*/  IMAD.MOV.U32 R0, RZ, RZ, RZ ;  /* 0x000000ffff007224 */ /* 0x000fe200078e00ff */
[----:B------:R-:W4:Y:S01]  /*0bf0*/  @P1 LDG.E.EL R25, desc[UR4][R18.64+0x880] ;  /* 0x0008800412191981 */ /* 0x000f22000c2e1900 */
[----:B------:R-:W-:Y:S02]  /*0c00*/  IMAD.MOV.U32 R24, RZ, RZ, RZ ;  /* 0x000000ffff187224 */ /* 0x000fe400078e00ff */
[----:B------:R-:W-:Y:S01]  /*0c10*/  IMAD.MOV.U32 R20, RZ, RZ, RZ ;  /* 0x000000ffff147224 */ /* 0x000fe200078e00ff */
[C---:B------:R-:W-:Y:S01]  /*0c20*/  FSETP.NAN.AND P2, PT, R13.reuse, R13, PT ;  /* 0x0000000d0d00720b */ /* 0x040fe20003f48000 */
[----:B------:R0:W4:Y:S03]  /*0c30*/  @P1 LDG.E.EL R11, desc[UR4][R18.64+0x900] ;  /* 0x00090004120b1981 */ /* 0x000126000c2e1900 */
[----:B------:R-:W-:Y:S01]  /*0c40*/  @P3 FSEL R13, R13, R12, P2 ;  /* 0x0000000c0d0d3208 */ /* 0x000fe20001000000 */
[----:B------:R-:W4:Y:S01]  /*0c50*/  @P1 LDG.E.EL R0, desc[UR4][R16.64+0x80] ;  /* 0x0000800410001981 */ /* 0x000f22000c2e1900 */
[----:B------:R-:W-:-:S03]  /*0c60*/  IMAD.MOV.U32 R12, RZ, RZ, RZ ;  /* 0x000000ffff0c7224 */ /* 0x000fc600078e00ff */
[----:B------:R-:W4:Y:S01]  /*0c70*/  @P1 LDG.E.EL R24, desc[UR4][R16.64+0x880] ;  /* 0x0008800410181981 */ /* 0x000f22000c2e1900 */
[----:B0-----:R-:W-:-:S03]  /*0c80*/  LEA R18, P4, R2, UR6, 0x2 ;  /* 0x0000000602127c11 */ /* 0x001fc6000f8810ff */
[----:B------:R0:W4:Y:S01]  /*0c90*/  @P1 LDG.E.EL R20, desc[UR4][R16.64+0x900] ;  /* 0x0009000410141981 */ /* 0x000122000c2e1900 */
[----:B------:R-:W-:-:S05]  /*0ca0*/  LEA.HI.X R19, R2, UR7, R6, 0x2, P4 ;  /* 0x0000000702137c11 */ /* 0x000fca000a0f1406 */
[----:B------:R-:W4:Y:S01]  /*0cb0*/  @P1 LDG.E.EL R12, desc[UR4][R18.64+0x80] ;  /* 0x00008004120c1981 */ /* 0x000f22000c2e1900 */
[----:B0-----:R-:W-:-:S04]  /*0cc0*/  LEA R16, P2, R22, UR6, 0x2 ;  /* 0x0000000616107c11 */ /* 0x001fc8000f8410ff */
[----:B------:R-:W-:Y:S01]  /*0cd0*/  LEA.HI.X R17, R22, UR7, R23, 0x2, P2 ;  /* 0x0000000716117c11 */ /* 0x000fe200090f1417 */
[----:B------:R-:W-:-:S06]  /*0ce0*/  IMAD.MOV.U32 R23, RZ, RZ, RZ ;  /* 0x000000ffff177224 */ /* 0x000fcc00078e00ff */
[----:B------:R-:W4:Y:S01]  /*0cf0*/  @P1 LDG.E.EL R23, desc[UR4][R16.64+0x80] ;  /* 0x0000800410171981 */ /* 0x000f22000c2e1900 */
[----:B------:R-:W-:Y:S02]  /*0d00*/  IMAD.MOV.U32 R6, RZ, RZ, RZ ;  /* 0x000000ffff067224 */ /* 0x000fe400078e00ff */
[----:B------:R-:W-:-:S04]  /*0d10*/  IMAD.MOV.U32 R22, RZ, RZ, RZ ;  /* 0x000000ffff167224 */ /* 0x000fc800078e00ff */
[----:B------:R-:W4:Y:S04]  /*0d20*/  @P1 LDG.E.EL R6, desc[UR4][R18.64+0x880] ;  /* 0x0008800412061981 */ /* 0x000f28000c2e1900 */
[----:B------:R-:W4:Y:S01]  /*0d30*/  @P1 LDG.E.EL R22, desc[UR4][R16.64+0x880] ;  /* 0x0008800410161981 */ /* 0x000f22000c2e1900 */
[----:B------:R-:W-:Y:S01]  /*0d40*/  SEL R28, R10, RZ, !P0 ;  /* 0x000000ff0a1c7207 */ /* 0x000fe20004000000 */
[----:B------:R-:W-:-:S06]  /*0d50*/  IMAD.MOV.U32 R2, RZ, RZ, RZ ;  /* 0x000000ffff027224 */ /* 0x000fcc00078e00ff */
[----:B------:R-:W4:Y:S01]  /*0d60*/  @P1 LDG.E.EL R2, desc[UR4][R18.64+0x900] ;  /* 0x0009000412021981 */ /* 0x000f22000c2e1900 */
[----:B--2---:R-:W-:Y:S01]  /*0d70*/  SEL R10, R5, RZ, !P0 ;  /* 0x000000ff050a7207 */ /* 0x004fe20004000000 */
[----:B------:R-:W-:-:S06]  /*0d80*/  IMAD.MOV.U32 R5, RZ, RZ, RZ ;  /* 0x000000ffff057224 */ /* 0x000fcc00078e00ff */
[----:B------:R0:W2:Y:S01]  /*0d90*/  @P1 LDG.E.EL R5, desc[UR4][R16.64+0x900] ;  /* 0x0009000410051981 */ /* 0x0000a2000c2e1900 */
[C---:B------:R-:W-:Y:S02]  /*0da0*/  FSETP.GT.AND P2, PT, R10.reuse, R28, PT ;  /* 0x0000001c0a00720b */ /* 0x040fe40003f44000 */
[----:B------:R-:W-:Y:S02]  /*0db0*/  FSETP.NAN.AND P3, PT, R10, R10, PT ;  /* 0x0000000a0a00720b */ /* 0x000fe40003f68000 */
[----:B------:R-:W-:-:S09]  /*0dc0*/  SEL R3, R3, RZ, !P0 ;  /* 0x000000ff03037207 */ /* 0x000fd20004000000 */
[----:B------:R-:W-:Y:S02]  /*0dd0*/  @!P2 FSEL R10, R10, R28, P3 ;  /* 0x0000001c0a0aa208 */ /* 0x000fe40001800000 */
[----:B------:R-:W-:Y:S02]  /*0de0*/  FSETP.GEU.AND P3, PT, R4, R3, PT ;  /* 0x000000030400720b */ /* 0x000fe40003f6e000 */
[----:B-----5:R-:W-:-:S04]  /*0df0*/  SEL R9, R9, RZ, !P0 ;  /* 0x000000ff09097207 */ /* 0x020fc80004000000 */
[-C--:B------:R-:W-:Y:S02]  /*0e00*/  FSETP.GEU.AND P5, PT, R10, R9.reuse, PT ;  /* 0x000000090a00720b */ /* 0x080fe40003fae000 */
[----:B------:R-:W-:Y:S02]  /*0e10*/  FSETP.NAN.AND P2, PT, R9, R9, PT ;  /* 0x000000090900720b */ /* 0x000fe40003f48000 */
[----:B------:R-:W-:-:S04]  /*0e20*/  FSETP.NAN.AND P6, PT, R3, R3, PT ;  /* 0x000000030300720b */ /* 0x000fc80003fc8000 */
[----:B------:R-:W-:-:S05]  /*0e30*/  @P3 FSEL R3, R3, R4, P6 ;  /* 0x0000000403033208 */ /* 0x000fca0003000000 */
[----:B------:R-:W-:Y:S02]  /*0e40*/  @P5 FSEL R9, R9, R10, P2 ;  /* 0x0000000a09095208 */ /* 0x000fe40001000000 */
[----:B---3--:R-:W-:Y:S02]  /*0e50*/  SEL R27, R27, RZ, P1 ;  /* 0x000000ff1b1b7207 */ /* 0x008fe40000800000 */
[----:B------:R-:W-:Y:S02]  /*0e60*/  SEL R29, R29, RZ, P1 ;  /* 0x000000ff1d1d7207 */ /* 0x000fe40000800000 */
[----:B0-----:R-:W-:Y:S02]  /*0e70*/  SEL R17, R14, RZ, P1 ;  /* 0x000000ff0e117207 */ /* 0x001fe40000800000 */
[----:B------:R-:W-:Y:S02]  /*0e80*/  SEL R10, R15, RZ, P1 ;  /* 0x000000ff0f0a7207 */ /* 0x000fe40000800000 */
[----:B----4-:R-:W-:-:S04]  /*0e90*/  SEL R26, R26, RZ, P1 ;  /* 0x000000ff1a1a7207 */ /* 0x010fc80000800000 */
[----:B------:R-:W-:Y:S02]  /*0ea0*/  FSETP.GT.AND P4, PT, R26, R27, PT ;  /* 0x0000001b1a00720b */ /* 0x000fe40003f84000 */
[----:B------:R-:W-:-:S04]  /*0eb0*/  SEL R0, R0, RZ, P1 ;  /* 0x000000ff00007207 */ /* 0x000fc80000800000 */
[----:B------:R-:W-:Y:S02]  /*0ec0*/  FSETP.GT.AND P2, PT, R0, R29, PT ;  /* 0x0000001d0000720b */ /* 0x000fe40003f44000 */
[----:B------:R-:W-:Y:S02]  /*0ed0*/  FSETP.NAN.AND P5, PT, R26, R26, PT ;  /* 0x0000001a1a00720b */ /* 0x000fe40003fa8000 */
[----:B------:R-:W-:-:S04]  /*0ee0*/  SEL R12, R12, RZ, P1 ;  /* 0x000000ff0c0c7207 */ /* 0x000fc80000800000 */
[----:B------:R-:W-:Y:S02]  /*0ef0*/  FSETP.GT.AND P3, PT, R12, R17, PT ;  /* 0x000000110c00720b */ /* 0x000fe40003f64000 */
[----:B------:R-:W-:Y:S02]  /*0f00*/  @!P4 FSEL R26, R26, R27, P5 ;  /* 0x0000001b1a1ac208 */ /* 0x000fe40002800000 */
[----:B------:R-:W-:Y:S02]  /*0f10*/  FSETP.NAN.AND P5, PT, R0, R0, PT ;  /* 0x000000000000720b */ /* 0x000fe40003fa8000 */
[----:B------:R-:W-:Y:S02]  /*0f20*/  SEL R23, R23, RZ, P1 ;  /* 0x000000ff17177207 */ /* 0x000fe40000800000 */
[----:B------:R-:W-:Y:S02]  /*0f30*/  SEL R25, R25, RZ, P1 ;  /* 0x000000ff19197207 */ /* 0x000fe40000800000 */
[----:B------:R-:W-:-:S02]  /*0f40*/  FSETP.GT.AND P4, PT, R23, R10, PT ;  /* 0x0000000a1700720b */ /* 0x000fc40003f84000 */
[----:B------:R-:W-:Y:S02]  /*0f50*/  @!P2 FSEL R0, R0, R29, P5 ;  /* 0x0000001d0000a208 */ /* 0x000fe40002800000 */
[----:B------:R-:W-:Y:S02]  /*0f60*/  FSETP.NAN.AND P6, PT, R12, R12, PT ;  /* 0x0000000c0c00720b */ /* 0x000fe40003fc8000 */
[----:B------:R-:W-:Y:S02]  /*0f70*/  FSETP.GEU.AND P2, PT, R26, R25, PT ;  /* 0x000000191a00720b */ /* 0x000fe40003f4e000 */
[----:B------:R-:W-:Y:S02]  /*0f80*/  SEL R15, R24, RZ, P1 ;  /* 0x000000ff180f7207 */ /* 0x000fe40000800000 */
[----:B------:R-:W-:Y:S02]  /*0f90*/  FSETP.NAN.AND P5, PT, R23, R23, PT ;  /* 0x000000171700720b */ /* 0x000fe40003fa8000 */
[----:B------:R-:W-:-:S02]  /*0fa0*/  @!P3 FSEL R12, R12, R17, P6 ;  /* 0x000000110c0cb208 */ /* 0x000fc40003000000 */
[----:B------:R-:W-:Y:S02]  /*0fb0*/  FSETP.GEU.AND P3, PT, R0, R15, PT ;  /* 0x0000000f0000720b */ /* 0x000fe40003f6e000 */
[----:B------:R-:W-:Y:S02]  /*0fc0*/  SEL R17, R6, RZ, P1 ;  /* 0x000000ff06117207 */ /* 0x000fe40000800000 */
[----:B------:R-:W-:Y:S02]  /*0fd0*/  @!P4 FSEL R23, R23, R10, P5 ;  /* 0x0000000a1717c208 */ /* 0x000fe40002800000 */
[----:B------:R-:W-:Y:S02]  /*0fe0*/  SEL R22, R22, RZ, P1 ;  /* 0x000000ff16167207 */ /* 0x000fe40000800000 */
[----:B------:R-:W-:Y:S02]  /*0ff0*/  FSETP.NAN.AND P6, PT, R25, R25, PT ;  /* 0x000000191900720b */ /* 0x000fe40003fc8000 */
[----:B------:R-:W-:-:S02]  /*1000*/  FSETP.GEU.AND P4, PT, R12, R17, PT ;  /* 0x000000110c00720b */ /* 0x000fc40003f8e000 */
[----:B------:R-:W-:Y:S02]  /*1010*/  FSETP.GEU.AND P5, PT, R23, R22, PT ;  /* 0x000000161700720b */ /* 0x000fe40003fae000 */
[----:B------:R-:W-:Y:S02]  /*1020*/  @P2 FSEL R25, R25, R26, P6 ;  /* 0x0000001a19192208 */ /* 0x000fe40003000000 */
[----:B------:R-:W-:Y:S02]  /*1030*/  FSETP.NAN.AND P2, PT, R15, R15, PT ;  /* 0x0000000f0f00720b */ /* 0x000fe40003f48000 */
[----:B------:R-:W-:Y:S02]  /*1040*/  SEL R4, R21, RZ, !P0 ;  /* 0x000000ff15047207 */ /* 0x000fe40004000000 */
[----:B------:R-:W-:Y:S02]  /*1050*/  @P3 FSEL R15, R15, R0, P2 ;  /* 0x000000000f0f3208 */ /* 0x000fe40001000000 */
[----:B------:R-:W-:-:S02]  /*1060*/  FSETP.NAN.AND P3, PT, R17, R17, PT ;  /* 0x000000111100720b */ /* 0x000fc40003f68000 */
[----:B------:R-:W-:Y:S02]  /*1070*/  FSETP.GEU.AND P2, PT, R9, R4, PT ;  /* 0x000000040900720b */ /* 0x000fe40003f4e000 */
[----:B------:R-:W-:Y:S02]  /*1080*/  SEL R0, R11, RZ, P1 ;  /* 0x000000ff0b007207 */ /* 0x000fe40000800000 */
[C---:B------:R-:W-:Y:S01]  /*1090*/  FSETP.NAN.AND P6, PT, R22.reuse, R22, PT ;  /* 0x000000161600720b */ /* 0x040fe20003fc8000 */
[----:B------:R-:W0:Y:S01]  /*10a0*/  LDC.64 R10, c[0x0][0x220] ;  /* 0x00008800ff0a7b82 */ /* 0x000e220000000a00 */
[----:B------:R-:W-:Y:S02]  /*10b0*/  @P4 FSEL R17, R17, R12, P3 ;  /* 0x0000000c11114208 */ /* 0x000fe40001800000 */
[----:B------:R-:W-:Y:S02]  /*10c0*/  FSETP.GEU.AND P3, PT, R25, R0, PT ;  /* 0x000000001900720b */ /* 0x000fe40003f6e000 */
[----:B------:R-:W-:-:S02]  /*10d0*/  @P5 FSEL R22, R22, R23, P6 ;  /* 0x0000001716165208 */ /* 0x000fc40003000000 */
[----:B------:R-:W-:Y:S02]  /*10e0*/  SEL R20, R20, RZ, P1 ;  /* 0x000000ff14147207 */ /* 0x000fe40000800000 */
[----:B------:R-:W-:Y:S02]  /*10f0*/  SEL R2, R2, RZ, P1 ;  /* 0x000000ff02027207 */ /* 0x000fe40000800000 */
[C---:B------:R-:W-:Y:S02]  /*1100*/  FSETP.NAN.AND P6, PT, R4.reuse, R4, PT ;  /* 0x000000040400720b */ /* 0x040fe40003fc8000 */
[----:B------:R-:W-:Y:S02]  /*1110*/  FSETP.GEU.AND P5, PT, R17, R2, PT ;  /* 0x000000021100720b */ /* 0x000fe40003fae000 */
[----:B------:R-:W-:Y:S02]  /*1120*/  @P2 FSEL R4, R4, R9, P6 ;  /* 0x0000000904042208 */ /* 0x000fe40003000000 */
[----:B------:R-:W-:-:S04]  /*1130*/  FSETP.NAN.AND P2, PT, R0, R0, PT ;  /* 0x000000000000720b */ /* 0x000fc80003f48000 */
[----:B------:R-:W-:Y:S02]  /*1140*/  @P3 FSEL R0, R0, R25, P2 ;  /* 0x0000001900003208 */ /* 0x000fe40001000000 */
[----:B------:R-:W-:Y:S02]  /*1150*/  FSETP.NAN.AND P2, PT, R20, R20, PT ;  /* 0x000000141400720b */ /* 0x000fe40003f48000 */
[----:B------:R-:W-:-:S04]  /*1160*/  FSETP.NAN.AND P3, PT, R2, R2, PT ;  /* 0x000000020200720b */ /* 0x000fc80003f68000 */
[----:B------:R-:W-:Y:S01]  /*1170*/  @P5 FSEL R2, R2, R17, P3 ;  /* 0x0000001102025208 */ /* 0x000fe20001800000 */
[----:B0-----:R-:W-:Y:S01]  /*1180*/  IMAD.WIDE R10, R8, 0x4, R10 ;  /* 0x00000004080a7825 */ /* 0x001fe200078e020a */
[----:B------:R-:W-:Y:S02]  /*1190*/  FSEL R12, R7, R0, !P0 ;  /* 0x00000000070c7208 */ /* 0x000fe40004000000 */
[----:B------:R-:W-:Y:S02]  /*11a0*/  FSEL R14, R3, R2, !P0 ;  /* 0x00000002030e7208 */ /* 0x000fe40004000000 */
[----:B--2---:R-:W-:Y:S02]  /*11b0*/  SEL R5, R5, RZ, P1 ;  /* 0x000000ff05057207 */ /* 0x004fe40000800000 */
[----:B------:R-:W-:Y:S02]  /*11c0*/  FSETP.GEU.AND P1, PT, R15, R20, PT ;  /* 0x000000140f00720b */ /* 0x000fe40003f2e000 */
[----:B------:R-:W-:-:S02]  /*11d0*/  FSETP.GEU.AND P4, PT, R22, R5, PT ;  /* 0x000000051600720b */ /* 0x000fc40003f8e000 */
[----:B------:R-:W-:-:S09]  /*11e0*/  FSETP.NAN.AND P6, PT, R5, R5, PT ;  /* 0x000000050500720b */ /* 0x000fd20003fc8000 */
[----:B------:R-:W-:Y:S02]  /*11f0*/  @P1 FSEL R20, R20, R15, P2 ;  /* 0x0000000f14141208 */ /* 0x000fe40001000000 */
[----:B------:R-:W-:Y:S02]  /*1200*/  @P4 FSEL R5, R5, R22, P6 ;  /* 0x0000001605054208 */ /* 0x000fe40003000000 */
[----:B------:R-:W-:Y:S02]  /*1210*/  FSEL R13, R13, R20, !P0 ;  /* 0x000000140d0d7208 */ /* 0x000fe40004000000 */
[----:B------:R-:W-:-:S05]  /*1220*/  FSEL R15, R4, R5, !P0 ;  /* 0x00000005040f7208 */ /* 0x000fca0004000000 */
[----:B------:R-:W-:Y:S01]  /*1230*/  STG.E.128 desc[UR4][R10.64], R12 ;  /* 0x0000000c0a007986 */ /* 0x000fe2000c101d04 */
[----:B------:R-:W-:Y:S05]  /*1240*/  EXIT ;  /* 0x000000000000794d */ /* 0x000fea0003800000 */
.L_x_0:
[----:B------:R-:W-:-:S00]  /*1250*/  BRA `(.L_x_0) ;  /* 0xfffffffc00fc7947 */ /* 0x000fc0000383ffff */
[----:B------:R-:W-:-:S00]  /*1260*/  NOP ;  /* 0x0000000000007918 */ /* 0x000fc00000000000 */
        /* <DEDUP_REMOVED lines=9> */
.L_x_1:


//--------------------- .nv.constant0.triton_poi_fused_cat_19 --------------------------
	.section	.nv.constant0.triton_poi_fused_cat_19,"a",@progbits
	.sectionflags	@""
	.align	4
.nv.constant0.triton_poi_fused_cat_19:
	.zero		556
